//
// Generated by NVIDIA NVVM Compiler
//
// Compiler Build ID: CL-36424714
// Cuda compilation tools, release 13.0, V13.0.88
// Based on NVVM 20.0.0
//

.version 9.0
.target sm_100
.address_size 64

	// .globl	_Z17matrixMultiplyGPUPfS_S_

.visible .entry _Z17matrixMultiplyGPUPfS_S_(
	.param .u64 .ptr .align 1 _Z17matrixMultiplyGPUPfS_S__param_0,
	.param .u64 .ptr .align 1 _Z17matrixMultiplyGPUPfS_S__param_1,
	.param .u64 .ptr .align 1 _Z17matrixMultiplyGPUPfS_S__param_2
)
{
	.reg .pred 	%p<5>;
	.reg .b32 	%r<18>;
	.reg .b32 	%f<52>;
	.reg .b64 	%rd<18>;

	ld.param.u64 	%rd5, [_Z17matrixMultiplyGPUPfS_S__param_0];
	ld.param.u64 	%rd6, [_Z17matrixMultiplyGPUPfS_S__param_1];
	ld.param.u64 	%rd7, [_Z17matrixMultiplyGPUPfS_S__param_2];
	mov.u32 	%r8, %ctaid.y;
	mov.u32 	%r9, %ntid.y;
	mov.u32 	%r10, %tid.y;
	mad.lo.s32 	%r1, %r8, %r9, %r10;
	mov.u32 	%r11, %ctaid.x;
	mov.u32 	%r12, %ntid.x;
	mov.u32 	%r13, %tid.x;
	mad.lo.s32 	%r2, %r11, %r12, %r13;
	setp.gt.u32 	%p1, %r1, 1023;
	setp.gt.s32 	%p2, %r2, 1023;
	or.pred  	%p3, %p1, %p2;
	@%p3 bra 	$L__BB0_4;
	shl.b32 	%r3, %r1, 10;
	mul.wide.u32 	%rd8, %r3, 4;
	cvta.to.global.u64 	%rd9, %rd5;
	add.s64 	%rd10, %rd8, %rd9;
	add.s64 	%rd17, %rd10, 32;
	cvta.to.global.u64 	%rd11, %rd6;
	add.s64 	%rd2, %rd11, 32768;
	mov.f32 	%f51, 0f00000000;
	mov.b32 	%r17, 0;
	mov.u32 	%r16, %r2;
$L__BB0_2:
	mul.wide.s32 	%rd12, %r16, 4;
	add.s64 	%rd13, %rd2, %rd12;
	ld.global.f32 	%f4, [%rd17+-32];
	ld.global.f32 	%f5, [%rd13+-32768];
	fma.rn.f32 	%f6, %f4, %f5, %f51;
	ld.global.f32 	%f7, [%rd17+-28];
	ld.global.f32 	%f8, [%rd13+-28672];
	fma.rn.f32 	%f9, %f7, %f8, %f6;
	ld.global.f32 	%f10, [%rd17+-24];
	ld.global.f32 	%f11, [%rd13+-24576];
	fma.rn.f32 	%f12, %f10, %f11, %f9;
	ld.global.f32 	%f13, [%rd17+-20];
	ld.global.f32 	%f14, [%rd13+-20480];
	fma.rn.f32 	%f15, %f13, %f14, %f12;
	ld.global.f32 	%f16, [%rd17+-16];
	ld.global.f32 	%f17, [%rd13+-16384];
	fma.rn.f32 	%f18, %f16, %f17, %f15;
	ld.global.f32 	%f19, [%rd17+-12];
	ld.global.f32 	%f20, [%rd13+-12288];
	fma.rn.f32 	%f21, %f19, %f20, %f18;
	ld.global.f32 	%f22, [%rd17+-8];
	ld.global.f32 	%f23, [%rd13+-8192];
	fma.rn.f32 	%f24, %f22, %f23, %f21;
	ld.global.f32 	%f25, [%rd17+-4];
	ld.global.f32 	%f26, [%rd13+-4096];
	fma.rn.f32 	%f27, %f25, %f26, %f24;
	ld.global.f32 	%f28, [%rd17];
	ld.global.f32 	%f29, [%rd13];
	fma.rn.f32 	%f30, %f28, %f29, %f27;
	ld.global.f32 	%f31, [%rd17+4];
	ld.global.f32 	%f32, [%rd13+4096];
	fma.rn.f32 	%f33, %f31, %f32, %f30;
	ld.global.f32 	%f34, [%rd17+8];
	ld.global.f32 	%f35, [%rd13+8192];
	fma.rn.f32 	%f36, %f34, %f35, %f33;
	ld.global.f32 	%f37, [%rd17+12];
	ld.global.f32 	%f38, [%rd13+12288];
	fma.rn.f32 	%f39, %f37, %f38, %f36;
	ld.global.f32 	%f40, [%rd17+16];
	ld.global.f32 	%f41, [%rd13+16384];
	fma.rn.f32 	%f42, %f40, %f41, %f39;
	ld.global.f32 	%f43, [%rd17+20];
	ld.global.f32 	%f44, [%rd13+20480];
	fma.rn.f32 	%f45, %f43, %f44, %f42;
	ld.global.f32 	%f46, [%rd17+24];
	ld.global.f32 	%f47, [%rd13+24576];
	fma.rn.f32 	%f48, %f46, %f47, %f45;
	ld.global.f32 	%f49, [%rd17+28];
	ld.global.f32 	%f50, [%rd13+28672];
	fma.rn.f32 	%f51, %f49, %f50, %f48;
	add.s32 	%r17, %r17, 16;
	add.s64 	%rd17, %rd17, 64;
	add.s32 	%r16, %r16, 16384;
	setp.ne.s32 	%p4, %r17, 1024;
	@%p4 bra 	$L__BB0_2;
	add.s32 	%r15, %r3, %r2;
	cvta.to.global.u64 	%rd14, %rd7;
	mul.wide.s32 	%rd15, %r15, 4;
	add.s64 	%rd16, %rd14, %rd15;
	st.global.f32 	[%rd16], %f51;
$L__BB0_4:
	ret;

}


// ===== COMPILED SASS (sm_100) =====

	.target	sm_100

	.elftype	@"ET_EXEC"


//--------------------- .note.nv.tkinfo           --------------------------
	.section	.note.nv.tkinfo,"",@"SHT_NOTE"
	.sectionflags	@"SHF_NOTE_NV_TKINFO"
	.tkinfo
        /*0018*/ 	.word	0x00000002
        /*0030*/ 	.string	""
        /*0030*/ 	.string	"ptxas"
        /*0030*/ 	.string	"Cuda compilation tools, release 13.0, V13.0.88"
        /*0030*/ 	.string	"Build cuda_13.0.r13.0/compiler.36424714_0"
        /*0030*/ 	.string	"-arch sm_100 -m 64 "



//--------------------- .note.nv.cuinfo           --------------------------
	.section	.note.nv.cuinfo,"",@"SHT_NOTE"
	.sectionflags	@"SHF_NOTE_NV_CUINFO"
        /*0018*/ 	.short	0x0002
        /*001a*/ 	.short	0x0064
        /*001c*/ 	.short	0x0082
	.zero		2


//--------------------- .nv.info                  --------------------------
	.section	.nv.info,"",@"SHT_CUDA_INFO"
	.align	4


	//----- nvinfo : EIATTR_REGCOUNT
	.align		4
        /*0000*/ 	.byte	0x04, 0x2f
        /*0002*/ 	.short	(.L_1 - .L_0)
	.align		4
.L_0:
        /*0004*/ 	.word	index@(_Z17matrixMultiplyGPUPfS_S_)
        /*0008*/ 	.word	0x0000001f


	//----- nvinfo : EIATTR_FRAME_SIZE
	.align		4
.L_1:
        /*000c*/ 	.byte	0x04, 0x11
        /*000e*/ 	.short	(.L_3 - .L_2)
	.align		4
.L_2:
        /*0010*/ 	.word	index@(_Z17matrixMultiplyGPUPfS_S_)
        /*0014*/ 	.word	0x00000000


	//----- nvinfo : EIATTR_MIN_STACK_SIZE
	.align		4
.L_3:
        /*0018*/ 	.byte	0x04, 0x12
        /*001a*/ 	.short	(.L_5 - .L_4)
	.align		4
.L_4:
        /*001c*/ 	.word	index@(_Z17matrixMultiplyGPUPfS_S_)
        /*0020*/ 	.word	0x00000000
.L_5:


//--------------------- .nv.compat                --------------------------
	.section	.nv.compat,"",@"SHT_CUDA_COMPAT_INFO"
	.align	4
        /*0000*/ 	.byte	0x02, 0x09, 0x00, 0x00, 0x02, 0x02, 0x01, 0x00, 0x02, 0x05, 0x05, 0x00, 0x03, 0x07, 0x01, 0x01
        /*0010*/ 	.byte	0x02, 0x03, 0x00, 0x00, 0x02, 0x06, 0x01, 0x00, 0x04, 0x0b, 0x08, 0x00, 0x09, 0x00, 0x00, 0x00
        /*0020*/ 	.byte	0x00, 0x00, 0x00, 0x00


//--------------------- .nv.info._Z17matrixMultiplyGPUPfS_S_ --------------------------
	.section	.nv.info._Z17matrixMultiplyGPUPfS_S_,"",@"SHT_CUDA_INFO"
	.sectionflags	@""
	.align	4


	//----- nvinfo : EIATTR_CUDA_API_VERSION
	.align		4
        /*0000*/ 	.byte	0x04, 0x37
        /*0002*/ 	.short	(.L_7 - .L_6)
.L_6:
        /*0004*/ 	.word	0x00000082


	//----- nvinfo : EIATTR_KPARAM_INFO
	.align		4
.L_7:
        /*0008*/ 	.byte	0x04, 0x17
        /*000a*/ 	.short	(.L_9 - .L_8)
.L_8:
        /*000c*/ 	.word	0x00000000
        /*0010*/ 	.short	0x0002
        /*0012*/ 	.short	0x0010
        /*0014*/ 	.byte	0x00, 0xf5, 0x21, 0x00


	//----- nvinfo : EIATTR_KPARAM_INFO
	.align		4
.L_9:
        /*0018*/ 	.byte	0x04, 0x17
        /*001a*/ 	.short	(.L_11 - .L_10)
.L_10:
        /*001c*/ 	.word	0x00000000
        /*0020*/ 	.short	0x0001
        /*0022*/ 	.short	0x0008
        /*0024*/ 	.byte	0x00, 0xf5, 0x21, 0x00


	//----- nvinfo : EIATTR_KPARAM_INFO
	.align		4
.L_11:
        /*0028*/ 	.byte	0x04, 0x17
        /*002a*/ 	.short	(.L_13 - .L_12)
.L_12:
        /*002c*/ 	.word	0x00000000
        /*0030*/ 	.short	0x0000
        /*0032*/ 	.short	0x0000
        /*0034*/ 	.byte	0x00, 0xf5, 0x21, 0x00


	//----- nvinfo : EIATTR_SPARSE_MMA_MASK
	.align		4
.L_13:
        /*0038*/ 	.byte	0x03, 0x50
        /*003a*/ 	.short	0x0000


	//----- nvinfo : EIATTR_MAXREG_COUNT
	.align		4
        /*003c*/ 	.byte	0x03, 0x1b
        /*003e*/ 	.short	0x00ff


	//----- nvinfo : EIATTR_MERCURY_ISA_VERSION
	.align		4
        /*0040*/ 	.byte	0x03, 0x5f
        /*0042*/ 	.short	0x0101


	//----- nvinfo : EIATTR_VRC_CTA_INIT_COUNT
	.align		4
        /*0044*/ 	.byte	0x02, 0x4a
	.zero		1
	.zero		1


	//----- nvinfo : EIATTR_EXIT_INSTR_OFFSETS
	.align		4
        /*0048*/ 	.byte	0x04, 0x1c
        /*004a*/ 	.short	(.L_15 - .L_14)


	//   ....[0]....
.L_14:
        /*004c*/ 	.word	0x000000b0


	//   ....[1]....
        /*0050*/ 	.word	0x00000550


	//----- nvinfo : EIATTR_CBANK_PARAM_SIZE
	.align		4
.L_15:
        /*0054*/ 	.byte	0x03, 0x19
        /*0056*/ 	.short	0x0018


	//----- nvinfo : EIATTR_PARAM_CBANK
	.align		4
        /*0058*/ 	.byte	0x04, 0x0a
        /*005a*/ 	.short	(.L_17 - .L_16)
	.align		4
.L_16:
        /*005c*/ 	.word	index@(.nv.constant0._Z17matrixMultiplyGPUPfS_S_)
        /*0060*/ 	.short	0x0380
        /*0062*/ 	.short	0x0018


	//----- nvinfo : EIATTR_SW_WAR
	.align		4
.L_17:
        /*0064*/ 	.byte	0x04, 0x36
        /*0066*/ 	.short	(.L_19 - .L_18)
.L_18:
        /*0068*/ 	.word	0x00000008
.L_19:


//--------------------- .nv.callgraph             --------------------------
	.section	.nv.callgraph,"",@"SHT_CUDA_CALLGRAPH"
	.align	4
	.sectionentsize	8
	.align		4
        /*0000*/ 	.word	0x00000000
	.align		4
        /*0004*/ 	.word	0xffffffff
	.align		4
        /*0008*/ 	.word	0x00000000
	.align		4
        /*000c*/ 	.word	0xfffffffe
	.align		4
        /*0010*/ 	.word	0x00000000
	.align		4
        /*0014*/ 	.word	0xfffffffd
	.align		4
        /*0018*/ 	.word	0x00000000
	.align		4
        /*001c*/ 	.word	0xfffffffc


//--------------------- .text._Z17matrixMultiplyGPUPfS_S_ --------------------------
	.section	.text._Z17matrixMultiplyGPUPfS_S_,"ax",@progbits
	.align	128
        .global         _Z17matrixMultiplyGPUPfS_S_
        .type           _Z17matrixMultiplyGPUPfS_S_,@function
        .size           _Z17matrixMultiplyGPUPfS_S_,(.L_x_2 - _Z17matrixMultiplyGPUPfS_S_)
        .other          _Z17matrixMultiplyGPUPfS_S_,@"STO_CUDA_ENTRY STV_DEFAULT"
_Z17matrixMultiplyGPUPfS_S_:
.text._Z17matrixMultiplyGPUPfS_S_:
[----:B------:R-:W-:Y:S01]  /*0000*/  LDC R1, c[0x0][0x37c] ;  /* 0x0000df00ff017b82 */ /* 0x000fe20000000800 */
[----:B------:R-:W0:Y:S07]  /*0010*/  S2R R3, SR_TID.X ;  /* 0x0000000000037919 */ /* 0x000e2e0000002100 */
[----:B------:R-:W1:Y:S01]  /*0020*/  LDC R7, c[0x0][0x364] ;  /* 0x0000d900ff077b82 */ /* 0x000e620000000800 */
[----:B------:R-:W1:Y:S07]  /*0030*/  S2R R2, SR_TID.Y ;  /* 0x0000000000027919 */ /* 0x000e6e0000002200 */
[----:B------:R-:W0:Y:S08]  /*0040*/  S2UR UR5, SR_CTAID.X ;  /* 0x00000000000579c3 */ /* 0x000e300000002500 */
[----:B------:R-:W0:Y:S08]  /*0050*/  LDC R0, c[0x0][0x360] ;  /* 0x0000d800ff007b82 */ /* 0x000e300000000800 */
[----:B------:R-:W1:Y:S01]  /*0060*/  S2UR UR4, SR_CTAID.Y ;  /* 0x00000000000479c3 */ /* 0x000e620000002600 */
[----:B0-----:R-:W-:-:S05]  /*0070*/  IMAD R0, R0, UR5, R3 ;  /* 0x0000000500007c24 */ /* 0x001fca000f8e0203 */
[----:B------:R-:W-:Y:S01]  /*0080*/  ISETP.GT.AND P0, PT, R0, 0x3ff, PT ;  /* 0x000003ff0000780c */ /* 0x000fe20003f04270 */
[----:B-1----:R-:W-:-:S05]  /*0090*/  IMAD R7, R7, UR4, R2 ;  /* 0x0000000407077c24 */ /* 0x002fca000f8e0202 */
[----:B------:R-:W-:-:S13]  /*00a0*/  ISETP.GT.U32.OR P0, PT, R7, 0x3ff, P0 ;  /* 0x000003ff0700780c */ /* 0x000fda0000704470 */
[----:B------:R-:W-:Y:S05]  /*00b0*/  @P0 EXIT ;  /* 0x000000000000094d */ /* 0x000fea0003800000 */
[----:B------:R-:W0:Y:S01]  /*00c0*/  LDC.64 R2, c[0x0][0x380] ;  /* 0x0000e000ff027b82 */ /* 0x000e220000000a00 */
[----:B------:R-:W1:Y:S01]  /*00d0*/  LDCU.64 UR6, c[0x0][0x388] ;  /* 0x00007100ff0677ac */ /* 0x000e620008000a00 */
[----:B------:R-:W-:Y:S01]  /*00e0*/  SHF.L.U32 R7, R7, 0xa, RZ ;  /* 0x0000000a07077819 */ /* 0x000fe200000006ff */
[----:B------:R-:W-:Y:S01]  /*00f0*/  HFMA2 R14, -RZ, RZ, 0, 0 ;  /* 0x00000000ff0e7431 */ /* 0x000fe200000001ff */
[----:B------:R-:W-:Y:S01]  /*0100*/  MOV R6, R0 ;  /* 0x0000000000067202 */ /* 0x000fe20000000f00 */
[----:B------:R-:W2:Y:S01]  /*0110*/  LDCU.64 UR8, c[0x0][0x358] ;  /* 0x00006b00ff0877ac */ /* 0x000ea20008000a00 */
[----:B------:R-:W-:Y:S01]  /*0120*/  UMOV UR4, URZ ;  /* 0x000000ff00047c82 */ /* 0x000fe20008000000 */
[----:B-1----:R-:W-:-:S04]  /*0130*/  UIADD3 UR5, UP0, UPT, UR6, 0x8000, URZ ;  /* 0x0000800006057890 */ /* 0x002fc8000ff1e0ff */
[----:B------:R-:W-:Y:S01]  /*0140*/  UIADD3.X UR6, UPT, UPT, URZ, UR7, URZ, UP0, !UPT ;  /* 0x00000007ff067290 */ /* 0x000fe200087fe4ff */
[----:B0-----:R-:W-:-:S03]  /*0150*/  IMAD.WIDE.U32 R2, R7, 0x4, R2 ;  /* 0x0000000407027825 */ /* 0x001fc600078e0002 */
[----:B------:R-:W-:-:S04]  /*0160*/  IADD3 R4, P0, PT, R2, 0x20, RZ ;  /* 0x0000002002047810 */ /* 0x000fc80007f1e0ff */
[----:B--2---:R-:W-:-:S09]  /*0170*/  IADD3.X R5, PT, PT, RZ, R3, RZ, P0, !PT ;  /* 0x00000003ff057210 */ /* 0x004fd200007fe4ff */
.L_x_0:
[----:B------:R-:W-:Y:S01]  /*0180*/  MOV R2, UR5 ;  /* 0x0000000500027c02 */ /* 0x000fe20008000f00 */
[----:B------:R-:W2:Y:S01]  /*0190*/  LDG.E R15, desc[UR8][R4.64+-0x20] ;  /* 0xffffe008040f7981 */ /* 0x000ea2000c1e1900 */
[----:B------:R-:W-:-:S03]  /*01a0*/  MOV R3, UR6 ;  /* 0x0000000600037c02 */ /* 0x000fc60008000f00 */
[----:B------:R-:W3:Y:S01]  /*01b0*/  LDG.E R24, desc[UR8][R4.64+-0x1c] ;  /* 0xffffe40804187981 */ /* 0x000ee2000c1e1900 */
[----:B------:R-:W-:-:S03]  /*01c0*/  IMAD.WIDE R2, R6, 0x4, R2 ;  /* 0x0000000406027825 */ /* 0x000fc600078e0202 */
[----:B------:R-:W4:Y:S04]  /*01d0*/  LDG.E R19, desc[UR8][R4.64+-0x18] ;  /* 0xffffe80804137981 */ /* 0x000f28000c1e1900 */
[----:B------:R-:W2:Y:S04]  /*01e0*/  LDG.E R16, desc[UR8][R2.64+-0x8000] ;  /* 0xff80000802107981 */ /* 0x000ea8000c1e1900 */
[----:B------:R-:W3:Y:S04]  /*01f0*/  LDG.E R25, desc[UR8][R2.64+-0x7000] ;  /* 0xff90000802197981 */ /* 0x000ee8000c1e1900 */
[----:B------:R-:W4:Y:S04]  /*0200*/  LDG.E R18, desc[UR8][R2.64+-0x6000] ;  /* 0xffa0000802127981 */ /* 0x000f28000c1e1900 */
[----:B------:R-:W5:Y:S04]  /*0210*/  LDG.E R20, desc[UR8][R4.64+-0x14] ;  /* 0xffffec0804147981 */ /* 0x000f68000c1e1900 */
        /* <DEDUP_REMOVED lines=11> */
[----:B------:R-:W5:Y:S01]  /*02d0*/  LDG.E R26, desc[UR8][R4.64+0x1c] ;  /* 0x00001c08041a7981 */ /* 0x000f62000c1e1900 */
[----:B--2---:R-:W-:-:S03]  /*02e0*/  FFMA R15, R15, R16, R14 ;  /* 0x000000100f0f7223 */ /* 0x004fc6000000000e */
[----:B------:R-:W2:Y:S01]  /*02f0*/  LDG.E R16, desc[UR8][R4.64] ;  /* 0x0000000804107981 */ /* 0x000ea2000c1e1900 */
[----:B---3--:R-:W-:-:S03]  /*0300*/  FFMA R24, R24, R25, R15 ;  /* 0x0000001918187223 */ /* 0x008fc6000000000f */
[----:B------:R-:W3:Y:S01]  /*0310*/  LDG.E R14, desc[UR8][R4.64+0x4] ;  /* 0x00000408040e7981 */ /* 0x000ee2000c1e1900 */
[----:B----4-:R-:W-:-:S03]  /*0320*/  FFMA R25, R19, R18, R24 ;  /* 0x0000001213197223 */ /* 0x010fc60000000018 */
[----:B------:R-:W3:Y:S04]  /*0330*/  LDG.E R15, desc[UR8][R2.64+0x1000] ;  /* 0x00100008020f7981 */ /* 0x000ee8000c1e1900 */
[----:B------:R-:W4:Y:S01]  /*0340*/  LDG.E R18, desc[UR8][R4.64+0x8] ;  /* 0x0000080804127981 */ /* 0x000f22000c1e1900 */
[----:B-----5:R-:W-:-:S03]  /*0350*/  FFMA R25, R20, R21, R25 ;  /* 0x0000001514197223 */ /* 0x020fc60000000019 */
[----:B------:R-:W4:Y:S04]  /*0360*/  LDG.E R19, desc[UR8][R2.64+0x2000] ;  /* 0x0020000802137981 */ /* 0x000f28000c1e1900 */
[----:B------:R-:W5:Y:S01]  /*0370*/  LDG.E R20, desc[UR8][R4.64+0xc] ;  /* 0x00000c0804147981 */ /* 0x000f62000c1e1900 */
[----:B------:R-:W-:-:S03]  /*0380*/  FFMA R25, R22, R23, R25 ;  /* 0x0000001716197223 */ /* 0x000fc60000000019 */
[----:B------:R-:W5:Y:S04]  /*0390*/  LDG.E R21, desc[UR8][R2.64+0x3000] ;  /* 0x0030000802157981 */ /* 0x000f68000c1e1900 */
[----:B------:R-:W5:Y:S04]  /*03a0*/  LDG.E R22, desc[UR8][R4.64+0x10] ;  /* 0x0000100804167981 */ /* 0x000f68000c1e1900 */
[----:B------:R-:W5:Y:S01]  /*03b0*/  LDG.E R23, desc[UR8][R2.64+0x4000] ;  /* 0x0040000802177981 */ /* 0x000f62000c1e1900 */
[----:B------:R-:W-:-:S03]  /*03c0*/  FFMA R28, R12, R13, R25 ;  /* 0x0000000d0c1c7223 */ /* 0x000fc60000000019 */
[----:B------:R-:W5:Y:S04]  /*03d0*/  LDG.E R24, desc[UR8][R4.64+0x14] ;  /* 0x0000140804187981 */ /* 0x000f68000c1e1900 */
[----:B------:R-:W5:Y:S04]  /*03e0*/  LDG.E R25, desc[UR8][R2.64+0x5000] ;  /* 0x0050000802197981 */ /* 0x000f68000c1e1900 */
[----:B------:R0:W5:Y:S04]  /*03f0*/  LDG.E R13, desc[UR8][R4.64+0x18] ;  /* 0x00001808040d7981 */ /* 0x000168000c1e1900 */
[----:B------:R-:W5:Y:S01]  /*0400*/  LDG.E R12, desc[UR8][R2.64+0x6000] ;  /* 0x00600008020c7981 */ /* 0x000f62000c1e1900 */
[----:B------:R-:W-:-:S04]  /*0410*/  FFMA R9, R9, R8, R28 ;  /* 0x0000000809097223 */ /* 0x000fc8000000001c */
[----:B------:R-:W-:Y:S01]  /*0420*/  FFMA R9, R10, R11, R9 ;  /* 0x0000000b0a097223 */ /* 0x000fe20000000009 */
[----:B------:R-:W-:-:S04]  /*0430*/  UIADD3 UR4, UPT, UPT, UR4, 0x10, URZ ;  /* 0x0000001004047890 */ /* 0x000fc8000fffe0ff */
[----:B------:R-:W-:Y:S01]  /*0440*/  UISETP.NE.AND UP0, UPT, UR4, 0x400, UPT ;  /* 0x000004000400788c */ /* 0x000fe2000bf05270 */
[----:B0-----:R-:W-:Y:S02]  /*0450*/  IADD3 R4, P0, PT, R4, 0x40, RZ ;  /* 0x0000004004047810 */ /* 0x001fe40007f1e0ff */
[----:B------:R-:W-:Y:S02]  /*0460*/  IADD3 R6, PT, PT, R6, 0x4000, RZ ;  /* 0x0000400006067810 */ /* 0x000fe40007ffe0ff */
[----:B------:R-:W-:Y:S01]  /*0470*/  IADD3.X R5, PT, PT, RZ, R5, RZ, P0, !PT ;  /* 0x00000005ff057210 */ /* 0x000fe200007fe4ff */
[----:B--2---:R-:W-:-:S04]  /*0480*/  FFMA R9, R16, R17, R9 ;  /* 0x0000001110097223 */ /* 0x004fc80000000009 */
[----:B---3--:R-:W-:-:S04]  /*0490*/  FFMA R9, R14, R15, R9 ;  /* 0x0000000f0e097223 */ /* 0x008fc80000000009 */
[----:B----4-:R-:W-:-:S04]  /*04a0*/  FFMA R9, R18, R19, R9 ;  /* 0x0000001312097223 */ /* 0x010fc80000000009 */
[----:B-----5:R-:W-:-:S04]  /*04b0*/  FFMA R9, R20, R21, R9 ;  /* 0x0000001514097223 */ /* 0x020fc80000000009 */
[----:B------:R-:W-:-:S04]  /*04c0*/  FFMA R9, R22, R23, R9 ;  /* 0x0000001716097223 */ /* 0x000fc80000000009 */
[----:B------:R-:W-:-:S04]  /*04d0*/  FFMA R24, R24, R25, R9 ;  /* 0x0000001918187223 */ /* 0x000fc80000000009 */
[----:B------:R-:W-:-:S04]  /*04e0*/  FFMA R13, R13, R12, R24 ;  /* 0x0000000c0d0d7223 */ /* 0x000fc80000000018 */
[----:B------:R-:W-:Y:S01]  /*04f0*/  FFMA R14, R26, R27, R13 ;  /* 0x0000001b1a0e7223 */ /* 0x000fe2000000000d */
[----:B------:R-:W-:Y:S06]  /*0500*/  BRA.U UP0, `(.L_x_0) ;  /* 0xfffffffd001c7547 */ /* 0x000fec000b83ffff */
[----:B------:R-:W0:Y:S01]  /*0510*/  LDC.64 R2, c[0x0][0x390] ;  /* 0x0000e400ff027b82 */ /* 0x000e220000000a00 */
[----:B------:R-:W-:-:S05]  /*0520*/  IADD3 R7, PT, PT, R0, R7, RZ ;  /* 0x0000000700077210 */ /* 0x000fca0007ffe0ff */
[----:B0-----:R-:W-:-:S05]  /*0530*/  IMAD.WIDE R2, R7, 0x4, R2 ;  /* 0x0000000407027825 */ /* 0x001fca00078e0202 */
[----:B------:R-:W-:Y:S01]  /*0540*/  STG.E desc[UR8][R2.64], R14 ;  /* 0x0000000e02007986 */ /* 0x000fe2000c101908 */
[----:B------:R-:W-:Y:S05]  /*0550*/  EXIT ;  /* 0x000000000000794d */ /* 0x000fea0003800000 */
.L_x_1:
[----:B------:R-:W-:-:S00]  /*0560*/  BRA `(.L_x_1) ;  /* 0xfffffffc00fc7947 */ /* 0x000fc0000383ffff */
[----:B------:R-:W-:-:S00]  /*0570*/  NOP ;  /* 0x0000000000007918 */ /* 0x000fc00000000000 */
        /* <DEDUP_REMOVED lines=8> */
.L_x_2:


//--------------------- .nv.shared.reserved.0     --------------------------
	.section	.nv.shared.reserved.0,"aw",@nobits
	.weak		__nv_reservedSMEM_offset_0_alias
	.size		__nv_reservedSMEM_offset_0_alias, 0, 64
	.other		__nv_reservedSMEM_offset_0_alias,@"STO_CUDA_RESERVED_SHARED STV_DEFAULT"
__nv_reservedSMEM_offset_0_alias:
	.zero		0
	.zero		64


//--------------------- .nv.constant0._Z17matrixMultiplyGPUPfS_S_ --------------------------
	.section	.nv.constant0._Z17matrixMultiplyGPUPfS_S_,"a",@progbits
	.sectionflags	@""
	.align	4
.nv.constant0._Z17matrixMultiplyGPUPfS_S_:
	.zero		920


//--------------------- SYMBOLS --------------------------

	.type		.nv.reservedSmem.offset0,@object
	.size		.nv.reservedSmem.offset0,0x4
